//
// Generated by NVIDIA NVVM Compiler
//
// Compiler Build ID: CL-36424714
// Cuda compilation tools, release 13.0, V13.0.88
// Based on NVVM 20.0.0
//

.version 9.0
.target sm_100
.address_size 64

	// .globl	_Z7AddIntsPiS_

.visible .entry _Z7AddIntsPiS_(
	.param .u64 .ptr .align 1 _Z7AddIntsPiS__param_0,
	.param .u64 .ptr .align 1 _Z7AddIntsPiS__param_1
)
{
	.reg .b32 	%r<4>;
	.reg .b64 	%rd<5>;

	ld.param.u64 	%rd1, [_Z7AddIntsPiS__param_0];
	ld.param.u64 	%rd2, [_Z7AddIntsPiS__param_1];
	cvta.to.global.u64 	%rd3, %rd1;
	cvta.to.global.u64 	%rd4, %rd2;
	ld.global.u32 	%r1, [%rd4];
	ld.global.u32 	%r2, [%rd3];
	add.s32 	%r3, %r2, %r1;
	st.global.u32 	[%rd3], %r3;
	ret;

}


// ===== COMPILED SASS (sm_100) =====

	.target	sm_100

	.elftype	@"ET_EXEC"


//--------------------- .note.nv.tkinfo           --------------------------
	.section	.note.nv.tkinfo,"",@"SHT_NOTE"
	.sectionflags	@"SHF_NOTE_NV_TKINFO"
	.tkinfo
        /*0018*/ 	.word	0x00000002
        /*0030*/ 	.string	""
        /*0030*/ 	.string	"ptxas"
        /*0030*/ 	.string	"Cuda compilation tools, release 13.0, V13.0.88"
        /*0030*/ 	.string	"Build cuda_13.0.r13.0/compiler.36424714_0"
        /*0030*/ 	.string	"-arch sm_100 -m 64 "



//--------------------- .note.nv.cuinfo           --------------------------
	.section	.note.nv.cuinfo,"",@"SHT_NOTE"
	.sectionflags	@"SHF_NOTE_NV_CUINFO"
        /*0018*/ 	.short	0x0002
        /*001a*/ 	.short	0x0064
        /*001c*/ 	.short	0x0082
	.zero		2


//--------------------- .nv.info                  --------------------------
	.section	.nv.info,"",@"SHT_CUDA_INFO"
	.align	4


	//----- nvinfo : EIATTR_REGCOUNT
	.align		4
        /*0000*/ 	.byte	0x04, 0x2f
        /*0002*/ 	.short	(.L_1 - .L_0)
	.align		4
.L_0:
        /*0004*/ 	.word	index@(_Z7AddIntsPiS_)
        /*0008*/ 	.word	0x0000000a


	//----- nvinfo : EIATTR_FRAME_SIZE
	.align		4
.L_1:
        /*000c*/ 	.byte	0x04, 0x11
        /*000e*/ 	.short	(.L_3 - .L_2)
	.align		4
.L_2:
        /*0010*/ 	.word	index@(_Z7AddIntsPiS_)
        /*0014*/ 	.word	0x00000000


	//----- nvinfo : EIATTR_MIN_STACK_SIZE
	.align		4
.L_3:
        /*0018*/ 	.byte	0x04, 0x12
        /*001a*/ 	.short	(.L_5 - .L_4)
	.align		4
.L_4:
        /*001c*/ 	.word	index@(_Z7AddIntsPiS_)
        /*0020*/ 	.word	0x00000000
.L_5:


//--------------------- .nv.compat                --------------------------
	.section	.nv.compat,"",@"SHT_CUDA_COMPAT_INFO"
	.align	4
        /*0000*/ 	.byte	0x02, 0x09, 0x00, 0x00, 0x02, 0x02, 0x01, 0x00, 0x02, 0x05, 0x05, 0x00, 0x03, 0x07, 0x01, 0x01
        /*0010*/ 	.byte	0x02, 0x03, 0x00, 0x00, 0x02, 0x06, 0x01, 0x00, 0x04, 0x0b, 0x08, 0x00, 0x09, 0x00, 0x00, 0x00
        /*0020*/ 	.byte	0x00, 0x00, 0x00, 0x00


//--------------------- .nv.info._Z7AddIntsPiS_   --------------------------
	.section	.nv.info._Z7AddIntsPiS_,"",@"SHT_CUDA_INFO"
	.sectionflags	@""
	.align	4


	//----- nvinfo : EIATTR_CUDA_API_VERSION
	.align		4
        /*0000*/ 	.byte	0x04, 0x37
        /*0002*/ 	.short	(.L_7 - .L_6)
.L_6:
        /*0004*/ 	.word	0x00000082


	//----- nvinfo : EIATTR_KPARAM_INFO
	.align		4
.L_7:
        /*0008*/ 	.byte	0x04, 0x17
        /*000a*/ 	.short	(.L_9 - .L_8)
.L_8:
        /*000c*/ 	.word	0x00000000
        /*0010*/ 	.short	0x0001
        /*0012*/ 	.short	0x0008
        /*0014*/ 	.byte	0x00, 0xf5, 0x21, 0x00


	//----- nvinfo : EIATTR_KPARAM_INFO
	.align		4
.L_9:
        /*0018*/ 	.byte	0x04, 0x17
        /*001a*/ 	.short	(.L_11 - .L_10)
.L_10:
        /*001c*/ 	.word	0x00000000
        /*0020*/ 	.short	0x0000
        /*0022*/ 	.short	0x0000
        /*0024*/ 	.byte	0x00, 0xf5, 0x21, 0x00


	//----- nvinfo : EIATTR_SPARSE_MMA_MASK
	.align		4
.L_11:
        /*0028*/ 	.byte	0x03, 0x50
        /*002a*/ 	.short	0x0000


	//----- nvinfo : EIATTR_MAXREG_COUNT
	.align		4
        /*002c*/ 	.byte	0x03, 0x1b
        /*002e*/ 	.short	0x00ff


	//----- nvinfo : EIATTR_MERCURY_ISA_VERSION
	.align		4
        /*0030*/ 	.byte	0x03, 0x5f
        /*0032*/ 	.short	0x0101


	//----- nvinfo : EIATTR_VRC_CTA_INIT_COUNT
	.align		4
        /*0034*/ 	.byte	0x02, 0x4a
	.zero		1
	.zero		1


	//----- nvinfo : EIATTR_EXIT_INSTR_OFFSETS
	.align		4
        /*0038*/ 	.byte	0x04, 0x1c
        /*003a*/ 	.short	(.L_13 - .L_12)


	//   ....[0]....
.L_12:
        /*003c*/ 	.word	0x00000080


	//----- nvinfo : EIATTR_CBANK_PARAM_SIZE
	.align		4
.L_13:
        /*0040*/ 	.byte	0x03, 0x19
        /*0042*/ 	.short	0x0010


	//----- nvinfo : EIATTR_PARAM_CBANK
	.align		4
        /*0044*/ 	.byte	0x04, 0x0a
        /*0046*/ 	.short	(.L_15 - .L_14)
	.align		4
.L_14:
        /*0048*/ 	.word	index@(.nv.constant0._Z7AddIntsPiS_)
        /*004c*/ 	.short	0x0380
        /*004e*/ 	.short	0x0010


	//----- nvinfo : EIATTR_SW_WAR
	.align		4
.L_15:
        /*0050*/ 	.byte	0x04, 0x36
        /*0052*/ 	.short	(.L_17 - .L_16)
.L_16:
        /*0054*/ 	.word	0x00000008
.L_17:


//--------------------- .nv.callgraph             --------------------------
	.section	.nv.callgraph,"",@"SHT_CUDA_CALLGRAPH"
	.align	4
	.sectionentsize	8
	.align		4
        /*0000*/ 	.word	0x00000000
	.align		4
        /*0004*/ 	.word	0xffffffff
	.align		4
        /*0008*/ 	.word	0x00000000
	.align		4
        /*000c*/ 	.word	0xfffffffe
	.align		4
        /*0010*/ 	.word	0x00000000
	.align		4
        /*0014*/ 	.word	0xfffffffd
	.align		4
        /*0018*/ 	.word	0x00000000
	.align		4
        /*001c*/ 	.word	0xfffffffc


//--------------------- .text._Z7AddIntsPiS_      --------------------------
	.section	.text._Z7AddIntsPiS_,"ax",@progbits
	.align	128
        .global         _Z7AddIntsPiS_
        .type           _Z7AddIntsPiS_,@function
        .size           _Z7AddIntsPiS_,(.L_x_1 - _Z7AddIntsPiS_)
        .other          _Z7AddIntsPiS_,@"STO_CUDA_ENTRY STV_DEFAULT"
_Z7AddIntsPiS_:
.text._Z7AddIntsPiS_:
[----:B------:R-:W-:Y:S08]  /*0000*/  LDC R1, c[0x0][0x37c] ;  /* 0x0000df00ff017b82 */ /* 0x000ff00000000800 */
[----:B------:R-:W0:Y:S01]  /*0010*/  LDC.64 R2, c[0x0][0x388] ;  /* 0x0000e200ff027b82 */ /* 0x000e220000000a00 */
[----:B------:R-:W0:Y:S07]  /*0020*/  LDCU.64 UR4, c[0x0][0x358] ;  /* 0x00006b00ff0477ac */ /* 0x000e2e0008000a00 */
[----:B------:R-:W1:Y:S01]  /*0030*/  LDC.64 R4, c[0x0][0x380] ;  /* 0x0000e000ff047b82 */ /* 0x000e620000000a00 */
[----:B0-----:R-:W2:Y:S04]  /*0040*/  LDG.E R2, desc[UR4][R2.64] ;  /* 0x0000000402027981 */ /* 0x001ea8000c1e1900 */
[----:B-1----:R-:W2:Y:S02]  /*0050*/  LDG.E R7, desc[UR4][R4.64] ;  /* 0x0000000404077981 */ /* 0x002ea4000c1e1900 */
[----:B--2---:R-:W-:-:S05]  /*0060*/  IADD3 R7, PT, PT, R2, R7, RZ ;  /* 0x0000000702077210 */ /* 0x004fca0007ffe0ff */
[----:B------:R-:W-:Y:S01]  /*0070*/  STG.E desc[UR4][R4.64], R7 ;  /* 0x0000000704007986 */ /* 0x000fe2000c101904 */
[----:B------:R-:W-:Y:S05]  /*0080*/  EXIT ;  /* 0x000000000000794d */ /* 0x000fea0003800000 */
.L_x_0:
[----:B------:R-:W-:-:S00]  /*0090*/  BRA `(.L_x_0) ;  /* 0xfffffffc00fc7947 */ /* 0x000fc0000383ffff */
[----:B------:R-:W-:-:S00]  /*00a0*/  NOP ;  /* 0x0000000000007918 */ /* 0x000fc00000000000 */
        /* <DEDUP_REMOVED lines=13> */
.L_x_1:


//--------------------- .nv.shared.reserved.0     --------------------------
	.section	.nv.shared.reserved.0,"aw",@nobits
	.weak		__nv_reservedSMEM_offset_0_alias
	.size		__nv_reservedSMEM_offset_0_alias, 0, 64
	.other		__nv_reservedSMEM_offset_0_alias,@"STO_CUDA_RESERVED_SHARED STV_DEFAULT"
__nv_reservedSMEM_offset_0_alias:
	.zero		0
	.zero		64


//--------------------- .nv.constant0._Z7AddIntsPiS_ --------------------------
	.section	.nv.constant0._Z7AddIntsPiS_,"a",@progbits
	.sectionflags	@""
	.align	4
.nv.constant0._Z7AddIntsPiS_:
	.zero		912


//--------------------- SYMBOLS --------------------------

	.type		.nv.reservedSmem.offset0,@object
	.size		.nv.reservedSmem.offset0,0x4
